	.headerflags	@"EF_CUDA_TEXMODE_UNIFIED EF_CUDA_64BIT_ADDRESS EF_CUDA_ACCELERATORS EF_CUDA_SM90 EF_CUDA_VIRTUAL_SM(EF_CUDA_SM90)"
	.elftype	@"ET_EXEC"


//--------------------- .nv.info                  --------------------------
	.section	.nv.info,"",@"SHT_CUDA_INFO"
	.align	4


	//----- nvinfo : EIATTR_REGCOUNT
	.align		4
        /*0000*/ 	.byte	0x04, 0x2f
        /*0002*/ 	.short	(.L_1 - .L_0)
	.align		4
.L_0:
        /*0004*/ 	.word	index@(triton_poi_fused_slice_19)
        /*0008*/ 	.word	0x00000012


	//----- nvinfo : EIATTR_MIN_STACK_SIZE
	.align		4
.L_1:
        /*000c*/ 	.byte	0x04, 0x12
        /*000e*/ 	.short	(.L_3 - .L_2)
	.align		4
.L_2:
        /*0010*/ 	.word	index@(triton_poi_fused_slice_19)
        /*0014*/ 	.word	0x00000000


	//----- nvinfo : EIATTR_FRAME_SIZE
	.align		4
.L_3:
        /*0018*/ 	.byte	0x04, 0x11
        /*001a*/ 	.short	(.L_5 - .L_4)
	.align		4
.L_4:
        /*001c*/ 	.word	index@(triton_poi_fused_slice_19)
        /*0020*/ 	.word	0x00000000


	//----- nvinfo : EIATTR_MIN_STACK_SIZE
	.align		4
.L_5:
        /*0024*/ 	.byte	0x04, 0x12
        /*0026*/ 	.short	(.L_7 - .L_6)
	.align		4
.L_6:
        /*0028*/ 	.word	index@(triton_poi_fused_slice_19)
        /*002c*/ 	.word	0x00000000
.L_7:


//--------------------- .nv.info.triton_poi_fused_slice_19 --------------------------
	.section	.nv.info.triton_poi_fused_slice_19,"",@"SHT_CUDA_INFO"
	.sectionflags	@""
	.align	4


	//----- nvinfo : EIATTR_CUDA_API_VERSION
	.align		4
        /*0000*/ 	.byte	0x04, 0x37
        /*0002*/ 	.short	(.L_9 - .L_8)
.L_8:
        /*0004*/ 	.word	0x0000007c


	//----- nvinfo : EIATTR_KPARAM_INFO
	.align		4
.L_9:
        /*0008*/ 	.byte	0x04, 0x17
        /*000a*/ 	.short	(.L_11 - .L_10)
.L_10:
        /*000c*/ 	.word	0x00000000
        /*0010*/ 	.short	0x0003
        /*0012*/ 	.short	0x0014
        /*0014*/ 	.byte	0x00, 0xf0, 0x11, 0x00


	//----- nvinfo : EIATTR_KPARAM_INFO
	.align		4
.L_11:
        /*0018*/ 	.byte	0x04, 0x17
        /*001a*/ 	.short	(.L_13 - .L_12)
.L_12:
        /*001c*/ 	.word	0x00000000
        /*0020*/ 	.short	0x0002
        /*0022*/ 	.short	0x0010
        /*0024*/ 	.byte	0x00, 0xf0, 0x11, 0x00


	//----- nvinfo : EIATTR_KPARAM_INFO
	.align		4
.L_13:
        /*0028*/ 	.byte	0x04, 0x17
        /*002a*/ 	.short	(.L_15 - .L_14)
.L_14:
        /*002c*/ 	.word	0x00000000
        /*0030*/ 	.short	0x0001
        /*0032*/ 	.short	0x0008
        /*0034*/ 	.byte	0x00, 0xf4, 0x21, 0x00


	//----- nvinfo : EIATTR_KPARAM_INFO
	.align		4
.L_15:
        /*0038*/ 	.byte	0x04, 0x17
        /*003a*/ 	.short	(.L_17 - .L_16)
.L_16:
        /*003c*/ 	.word	0x00000000
        /*0040*/ 	.short	0x0000
        /*0042*/ 	.short	0x0000
        /*0044*/ 	.byte	0x00, 0xf4, 0x21, 0x00


	//----- nvinfo : EIATTR_SPARSE_MMA_MASK
	.align		4
.L_17:
        /*0048*/ 	.byte	0x03, 0x50
        /*004a*/ 	.short	0x0000


	//----- nvinfo : EIATTR_MAXREG_COUNT
	.align		4
        /*004c*/ 	.byte	0x03, 0x1b
        /*004e*/ 	.short	0x00ff


	//----- nvinfo : EIATTR_EXIT_INSTR_OFFSETS
	.align		4
        /*0050*/ 	.byte	0x04, 0x1c
        /*0052*/ 	.short	(.L_19 - .L_18)


	//   ....[0]....
.L_18:
        /*0054*/ 	.word	0x00000280


	//   ....[1]....
        /*0058*/ 	.word	0x000002a0


	//----- nvinfo : EIATTR_REQNTID
	.align		4
.L_19:
        /*005c*/ 	.byte	0x04, 0x10
        /*005e*/ 	.short	(.L_21 - .L_20)
.L_20:
        /*0060*/ 	.word	0x00000020
        /*0064*/ 	.word	0x00000001
        /*0068*/ 	.word	0x00000001


	//----- nvinfo : EIATTR_CBANK_PARAM_SIZE
	.align		4
.L_21:
        /*006c*/ 	.byte	0x03, 0x19
        /*006e*/ 	.short	0x0018


	//----- nvinfo : EIATTR_PARAM_CBANK
	.align		4
        /*0070*/ 	.byte	0x04, 0x0a
        /*0072*/ 	.short	(.L_23 - .L_22)
	.align		4
.L_22:
        /*0074*/ 	.word	index@(.nv.constant0.triton_poi_fused_slice_19)
        /*0078*/ 	.short	0x0210
        /*007a*/ 	.short	0x0018


	//----- nvinfo : EIATTR_SW_WAR
	.align		4
.L_23:
        /*007c*/ 	.byte	0x04, 0x36
        /*007e*/ 	.short	(.L_25 - .L_24)
.L_24:
        /*0080*/ 	.word	0x00000008
.L_25:


//--------------------- .nv.callgraph             --------------------------
	.section	.nv.callgraph,"",@"SHT_CUDA_CALLGRAPH"
	.align	4
	.sectionentsize	8
	.align		4
        /*0000*/ 	.word	0x00000000
	.align		4
        /*0004*/ 	.word	0xffffffff
	.align		4
        /*0008*/ 	.word	0x00000000
	.align		4
        /*000c*/ 	.word	0xfffffffe
	.align		4
        /*0010*/ 	.word	0x00000000
	.align		4
        /*0014*/ 	.word	0xfffffffd
	.align		4
        /*0018*/ 	.word	0x00000000
	.align		4
        /*001c*/ 	.word	0xfffffffc


//--------------------- .text.triton_poi_fused_slice_19 --------------------------
	.section	.text.triton_poi_fused_slice_19,"ax",@progbits
	.align	128
        .global         triton_poi_fused_slice_19
        .type           triton_poi_fused_slice_19,@function
        .size           triton_poi_fused_slice_19,(.L_x_1 - triton_poi_fused_slice_19)
        .other          triton_poi_fused_slice_19,@"STO_CUDA_ENTRY STV_DEFAULT"
triton_poi_fused_slice_19:
.text.triton_poi_fused_slice_19:
[----:B------:R-:W0:Y:S02]  /*0000*/  LDC R1, c[0x0][0x28] ;  /* 0x00000a00ff017b82 */ /* 0x000e240000000800 */
[----:B------:R-:W1:Y:S01]  /*0010*/  S2R R2, SR_TID.X ;  /* 0x0000000000027919 */ /* 0x000e620000002100 */
[----:B------:R-:W2:Y:S01]  /*0020*/  S2UR UR4, SR_CTAID.Y ;  /* 0x00000000000479c3 */ /* 0x000ea20000002600 */
[----:B------:R-:W-:Y:S01]  /*0030*/  IMAD.MOV.U32 R13, RZ, RZ, RZ ;  /* 0x000000ffff0d7224 */ /* 0x000fe200078e00ff */
[----:B------:R-:W3:Y:S06]  /*0040*/  S2R R9, SR_CTAID.X ;  /* 0x0000000000097919 */ /* 0x000eec0000002500 */
[----:B------:R-:W4:Y:S01]  /*0050*/  LDC.64 R4, c[0x0][0x210] ;  /* 0x00008400ff047b82 */ /* 0x000f220000000a00 */
[----:B--2---:R-:W-:Y:S01]  /*0060*/  USHF.L.U32 UR4, UR4, 0x4, URZ ;  /* 0x0000000404047899 */ /* 0x004fe2000800063f */
[----:B-1----:R-:W-:-:S04]  /*0070*/  SHF.R.U32.HI R0, RZ, 0x2, R2 ;  /* 0x00000002ff007819 */ /* 0x002fc80000011602 */
[----:B------:R-:W-:-:S04]  /*0080*/  SGXT.U32 R0, R0, 0x3 ;  /* 0x000000030000781a */ /* 0x000fc80000000000 */
[----:B------:R-:W-:Y:S01]  /*0090*/  LOP3.LUT R7, R0, UR4, RZ, 0xfc, !PT ;  /* 0x0000000400077c12 */ /* 0x000fe2000f8efcff */
[----:B------:R-:W-:Y:S01]  /*00a0*/  ULDC.64 UR4, c[0x0][0x208] ;  /* 0x0000820000047ab9 */ /* 0x000fe20000000a00 */
[----:B------:R-:W-:Y:S02]  /*00b0*/  LOP3.LUT R0, R2, 0x3, RZ, 0xc0, !PT ;  /* 0x0000000302007812 */ /* 0x000fe400078ec0ff */
[C---:B------:R-:W-:Y:S01]  /*00c0*/  LOP3.LUT R2, R7.reuse, 0x8, RZ, 0xfc, !PT ;  /* 0x0000000807027812 */ /* 0x040fe200078efcff */
[----:B------:R-:W-:Y:S01]  /*00d0*/  IMAD.HI R3, R7, 0x55555556, RZ ;  /* 0x5555555607037827 */ /* 0x000fe200078e02ff */
[----:B---3--:R-:W-:Y:S01]  /*00e0*/  LEA R0, R9, R0, 0x2 ;  /* 0x0000000009007211 */ /* 0x008fe200078e10ff */
[----:B------:R-:W-:Y:S02]  /*00f0*/  HFMA2.MMA R9, -RZ, RZ, 0, 1.78813934326171875e-07 ;  /* 0x00000003ff097435 */ /* 0x000fe400000001ff */
[----:B------:R-:W-:Y:S01]  /*0100*/  IMAD.HI R8, R2, 0x55555556, RZ ;  /* 0x5555555602087827 */ /* 0x000fe200078e02ff */
[----:B------:R-:W-:-:S02]  /*0110*/  LEA.HI R6, R3, R3, RZ, 0x1 ;  /* 0x0000000303067211 */ /* 0x000fc400078f08ff */
[----:B------:R-:W-:-:S03]  /*0120*/  ISETP.GE.AND P0, PT, R0, 0x3, PT ;  /* 0x000000030000780c */ /* 0x000fc60003f06270 */
[----:B------:R-:W-:Y:S01]  /*0130*/  IMAD R3, R6, -0x3, R7 ;  /* 0xfffffffd06037824 */ /* 0x000fe200078e0207 */
[----:B------:R-:W-:Y:S01]  /*0140*/  ISETP.LT.AND P1, PT, R7, 0xc, !P0 ;  /* 0x0000000c0700780c */ /* 0x000fe20004721270 */
[----:B------:R-:W-:Y:S01]  /*0150*/  IMAD R10, R0, R9, 0x9 ;  /* 0x00000009000a7424 */ /* 0x000fe200078e0209 */
[----:B------:R-:W-:Y:S02]  /*0160*/  LEA.HI R9, R8, R8, RZ, 0x1 ;  /* 0x0000000808097211 */ /* 0x000fe400078f08ff */
[----:B------:R-:W-:Y:S01]  /*0170*/  ISETP.LT.AND P0, PT, R2, 0xc, !P0 ;  /* 0x0000000c0200780c */ /* 0x000fe20004701270 */
[----:B------:R-:W-:Y:S02]  /*0180*/  IMAD.IADD R11, R3, 0x1, R10 ;  /* 0x00000001030b7824 */ /* 0x000fe400078e020a */
[----:B------:R-:W-:Y:S02]  /*0190*/  IMAD R3, R9, -0x3, R2 ;  /* 0xfffffffd09037824 */ /* 0x000fe400078e0202 */
[----:B------:R-:W-:-:S03]  /*01a0*/  IMAD R11, R6, 0x12, R11 ;  /* 0x00000012060b7824 */ /* 0x000fc600078e020b */
[----:B------:R-:W-:Y:S01]  /*01b0*/  IADD3 R10, R3, R10, RZ ;  /* 0x0000000a030a7210 */ /* 0x000fe20007ffe0ff */
[----:B----4-:R-:W-:-:S04]  /*01c0*/  IMAD.WIDE R2, R11, 0x4, R4 ;  /* 0x000000040b027825 */ /* 0x010fc800078e0204 */
[----:B------:R-:W-:Y:S01]  /*01d0*/  IMAD R9, R9, 0x12, R10 ;  /* 0x0000001209097824 */ /* 0x000fe200078e020a */
[----:B------:R-:W2:Y:S01]  /*01e0*/  @P1 LDG.E.EL R13, desc[UR4][R2.64] ;  /* 0x00000004020d1981 */ /* 0x000ea2000c2e1900 */
[----:B------:R-:W-:Y:S01]  /*01f0*/  IMAD R7, R7, 0x3, R0 ;  /* 0x0000000307077824 */ /* 0x000fe200078e0200 */
[----:B------:R-:W-:Y:S01]  /*0200*/  MOV R11, RZ ;  /* 0x000000ff000b7202 */ /* 0x000fe20000000f00 */
[----:B------:R-:W-:Y:S02]  /*0210*/  IMAD.WIDE R4, R9, 0x4, R4 ;  /* 0x0000000409047825 */ /* 0x000fe400078e0204 */
[----:B------:R-:W1:Y:S01]  /*0220*/  LDC.64 R8, c[0x0][0x218] ;  /* 0x00008600ff087b82 */ /* 0x000e620000000a00 */
[----:B------:R-:W-:Y:S02]  /*0230*/  IADD3 R15, R7, 0x18, RZ ;  /* 0x00000018070f7810 */ /* 0x000fe40007ffe0ff */
[----:B------:R3:W5:Y:S01]  /*0240*/  @P0 LDG.E.EL R11, desc[UR4][R4.64] ;  /* 0x00000004040b0981 */ /* 0x000762000c2e1900 */
[----:B-1----:R-:W-:-:S04]  /*0250*/  IMAD.WIDE R6, R7, 0x4, R8 ;  /* 0x0000000407067825 */ /* 0x002fc800078e0208 */
[----:B------:R-:W-:Y:S01]  /*0260*/  IMAD.WIDE R8, R15, 0x4, R8 ;  /* 0x000000040f087825 */ /* 0x000fe200078e0208 */
[----:B--2---:R3:W-:Y:S01]  /*0270*/  @P1 STG.E desc[UR4][R6.64], R13 ;  /* 0x0000000d06001986 */ /* 0x0047e2000c101904 */
[----:B------:R-:W-:Y:S05]  /*0280*/  @!P0 EXIT ;  /* 0x000000000000894d */ /* 0x000fea0003800000 */
[----:B-----5:R-:W-:Y:S01]  /*0290*/  STG.E desc[UR4][R8.64], R11 ;  /* 0x0000000b08007986 */ /* 0x020fe2000c101904 */
[----:B------:R-:W-:Y:S05]  /*02a0*/  EXIT ;  /* 0x000000000000794d */ /* 0x000fea0003800000 */
.L_x_0:
[----:B------:R-:W-:-:S00]  /*02b0*/  BRA `(.L_x_0) ;  /* 0xfffffffc00fc7947 */ /* 0x000fc0000383ffff */
[----:B------:R-:W-:-:S00]  /*02c0*/  NOP ;  /* 0x0000000000007918 */ /* 0x000fc00000000000 */
        /* <DEDUP_REMOVED lines=11> */
.L_x_1:


//--------------------- .nv.constant0.triton_poi_fused_slice_19 --------------------------
	.section	.nv.constant0.triton_poi_fused_slice_19,"a",@progbits
	.sectionflags	@""
	.align	4
.nv.constant0.triton_poi_fused_slice_19:
	.zero		552
